	.headerflags	@"EF_CUDA_TEXMODE_UNIFIED EF_CUDA_64BIT_ADDRESS EF_CUDA_ACCELERATORS EF_CUDA_SM90 EF_CUDA_VIRTUAL_SM(EF_CUDA_SM90)"
	.elftype	@"ET_EXEC"


//--------------------- .nv.info                  --------------------------
	.section	.nv.info,"",@"SHT_CUDA_INFO"
	.align	4


	//----- nvinfo : EIATTR_REGCOUNT
	.align		4
        /*0000*/ 	.byte	0x04, 0x2f
        /*0002*/ 	.short	(.L_1 - .L_0)
	.align		4
.L_0:
        /*0004*/ 	.word	index@(triton_poi_fused_cat_68)
        /*0008*/ 	.word	0x0000000e


	//----- nvinfo : EIATTR_MIN_STACK_SIZE
	.align		4
.L_1:
        /*000c*/ 	.byte	0x04, 0x12
        /*000e*/ 	.short	(.L_3 - .L_2)
	.align		4
.L_2:
        /*0010*/ 	.word	index@(triton_poi_fused_cat_68)
        /*0014*/ 	.word	0x00000000


	//----- nvinfo : EIATTR_FRAME_SIZE
	.align		4
.L_3:
        /*0018*/ 	.byte	0x04, 0x11
        /*001a*/ 	.short	(.L_5 - .L_4)
	.align		4
.L_4:
        /*001c*/ 	.word	index@(triton_poi_fused_cat_68)
        /*0020*/ 	.word	0x00000000


	//----- nvinfo : EIATTR_MIN_STACK_SIZE
	.align		4
.L_5:
        /*0024*/ 	.byte	0x04, 0x12
        /*0026*/ 	.short	(.L_7 - .L_6)
	.align		4
.L_6:
        /*0028*/ 	.word	index@(triton_poi_fused_cat_68)
        /*002c*/ 	.word	0x00000000
.L_7:


//--------------------- .nv.info.triton_poi_fused_cat_68 --------------------------
	.section	.nv.info.triton_poi_fused_cat_68,"",@"SHT_CUDA_INFO"
	.sectionflags	@""
	.align	4


	//----- nvinfo : EIATTR_CUDA_API_VERSION
	.align		4
        /*0000*/ 	.byte	0x04, 0x37
        /*0002*/ 	.short	(.L_9 - .L_8)
.L_8:
        /*0004*/ 	.word	0x0000007c


	//----- nvinfo : EIATTR_KPARAM_INFO
	.align		4
.L_9:
        /*0008*/ 	.byte	0x04, 0x17
        /*000a*/ 	.short	(.L_11 - .L_10)
.L_10:
        /*000c*/ 	.word	0x00000000
        /*0010*/ 	.short	0x0003
        /*0012*/ 	.short	0x0018
        /*0014*/ 	.byte	0x00, 0xf0, 0x11, 0x00


	//----- nvinfo : EIATTR_KPARAM_INFO
	.align		4
.L_11:
        /*0018*/ 	.byte	0x04, 0x17
        /*001a*/ 	.short	(.L_13 - .L_12)
.L_12:
        /*001c*/ 	.word	0x00000000
        /*0020*/ 	.short	0x0002
        /*0022*/ 	.short	0x0010
        /*0024*/ 	.byte	0x00, 0xf4, 0x21, 0x00


	//----- nvinfo : EIATTR_KPARAM_INFO
	.align		4
.L_13:
        /*0028*/ 	.byte	0x04, 0x17
        /*002a*/ 	.short	(.L_15 - .L_14)
.L_14:
        /*002c*/ 	.word	0x00000000
        /*0030*/ 	.short	0x0001
        /*0032*/ 	.short	0x0008
        /*0034*/ 	.byte	0x00, 0xf4, 0x21, 0x00


	//----- nvinfo : EIATTR_KPARAM_INFO
	.align		4
.L_15:
        /*0038*/ 	.byte	0x04, 0x17
        /*003a*/ 	.short	(.L_17 - .L_16)
.L_16:
        /*003c*/ 	.word	0x00000000
        /*0040*/ 	.short	0x0000
        /*0042*/ 	.short	0x0000
        /*0044*/ 	.byte	0x00, 0xf4, 0x21, 0x00


	//----- nvinfo : EIATTR_SPARSE_MMA_MASK
	.align		4
.L_17:
        /*0048*/ 	.byte	0x03, 0x50
        /*004a*/ 	.short	0x0000


	//----- nvinfo : EIATTR_MAXREG_COUNT
	.align		4
        /*004c*/ 	.byte	0x03, 0x1b
        /*004e*/ 	.short	0x00ff


	//----- nvinfo : EIATTR_EXIT_INSTR_OFFSETS
	.align		4
        /*0050*/ 	.byte	0x04, 0x1c
        /*0052*/ 	.short	(.L_19 - .L_18)


	//   ....[0]....
.L_18:
        /*0054*/ 	.word	0x00000180


	//   ....[1]....
        /*0058*/ 	.word	0x000001a0


	//----- nvinfo : EIATTR_REQNTID
	.align		4
.L_19:
        /*005c*/ 	.byte	0x04, 0x10
        /*005e*/ 	.short	(.L_21 - .L_20)
.L_20:
        /*0060*/ 	.word	0x00000080
        /*0064*/ 	.word	0x00000001
        /*0068*/ 	.word	0x00000001


	//----- nvinfo : EIATTR_CBANK_PARAM_SIZE
	.align		4
.L_21:
        /*006c*/ 	.byte	0x03, 0x19
        /*006e*/ 	.short	0x001c


	//----- nvinfo : EIATTR_PARAM_CBANK
	.align		4
        /*0070*/ 	.byte	0x04, 0x0a
        /*0072*/ 	.short	(.L_23 - .L_22)
	.align		4
.L_22:
        /*0074*/ 	.word	index@(.nv.constant0.triton_poi_fused_cat_68)
        /*0078*/ 	.short	0x0210
        /*007a*/ 	.short	0x001c


	//----- nvinfo : EIATTR_SW_WAR
	.align		4
.L_23:
        /*007c*/ 	.byte	0x04, 0x36
        /*007e*/ 	.short	(.L_25 - .L_24)
.L_24:
        /*0080*/ 	.word	0x00000008
.L_25:


//--------------------- .nv.callgraph             --------------------------
	.section	.nv.callgraph,"",@"SHT_CUDA_CALLGRAPH"
	.align	4
	.sectionentsize	8
	.align		4
        /*0000*/ 	.word	0x00000000
	.align		4
        /*0004*/ 	.word	0xffffffff
	.align		4
        /*0008*/ 	.word	0x00000000
	.align		4
        /*000c*/ 	.word	0xfffffffe
	.align		4
        /*0010*/ 	.word	0x00000000
	.align		4
        /*0014*/ 	.word	0xfffffffd
	.align		4
        /*0018*/ 	.word	0x00000000
	.align		4
        /*001c*/ 	.word	0xfffffffc


//--------------------- .text.triton_poi_fused_cat_68 --------------------------
	.section	.text.triton_poi_fused_cat_68,"ax",@progbits
	.align	128
        .global         triton_poi_fused_cat_68
        .type           triton_poi_fused_cat_68,@function
        .size           triton_poi_fused_cat_68,(.L_x_1 - triton_poi_fused_cat_68)
        .other          triton_poi_fused_cat_68,@"STO_CUDA_ENTRY STV_DEFAULT"
triton_poi_fused_cat_68:
.text.triton_poi_fused_cat_68:
[----:B------:R-:W0:Y:S02]  /*0000*/  LDC R1, c[0x0][0x28] ;  /* 0x00000a00ff017b82 */ /* 0x000e240000000800 */
[----:B------:R-:W1:Y:S01]  /*0010*/  S2R R0, SR_TID.X ;  /* 0x0000000000007919 */ /* 0x000e620000002100 */
[----:B------:R-:W2:Y:S01]  /*0020*/  LDC.64 R4, c[0x0][0x210] ;  /* 0x00008400ff047b82 */ /* 0x000ea20000000a00 */
[----:B------:R-:W-:Y:S01]  /*0030*/  CS2R R2, SRZ ;  /* 0x0000000000027805 */ /* 0x000fe2000001ff00 */
[----:B------:R-:W-:Y:S01]  /*0040*/  ULDC.64 UR4, c[0x0][0x208] ;  /* 0x0000820000047ab9 */ /* 0x000fe20000000a00 */
[----:B------:R-:W3:Y:S05]  /*0050*/  S2R R11, SR_CTAID.X ;  /* 0x00000000000b7919 */ /* 0x000eea0000002500 */
[----:B------:R-:W4:Y:S08]  /*0060*/  LDC.64 R6, c[0x0][0x218] ;  /* 0x00008600ff067b82 */ /* 0x000f300000000a00 */
[----:B------:R-:W5:Y:S01]  /*0070*/  LDC.64 R8, c[0x0][0x220] ;  /* 0x00008800ff087b82 */ /* 0x000f620000000a00 */
[----:B-1----:R-:W-:-:S05]  /*0080*/  IMAD.SHL.U32 R0, R0, 0x2, RZ ;  /* 0x0000000200007824 */ /* 0x002fca00078e00ff */
[----:B------:R-:W-:-:S05]  /*0090*/  LOP3.LUT R0, R0, 0xfe, RZ, 0xc0, !PT ;  /* 0x000000fe00007812 */ /* 0x000fca00078ec0ff */
[----:B---3--:R-:W-:-:S04]  /*00a0*/  IMAD R11, R11, 0x100, R0 ;  /* 0x000001000b0b7824 */ /* 0x008fc800078e0200 */
[C---:B--2---:R-:W-:Y:S01]  /*00b0*/  IMAD.WIDE R4, R11.reuse, 0x4, R4 ;  /* 0x000000040b047825 */ /* 0x044fe200078e0204 */
[----:B------:R-:W-:-:S13]  /*00c0*/  ISETP.GE.AND P0, PT, R11, 0x800, PT ;  /* 0x000008000b00780c */ /* 0x000fda0003f06270 */
[----:B------:R5:W2:Y:S01]  /*00d0*/  @!P0 LDG.E.64 R2, desc[UR4][R4.64] ;  /* 0x0000000404028981 */ /* 0x000aa2000c1e1b00 */
[----:B------:R-:W-:-:S04]  /*00e0*/  SHF.R.S32.HI R0, RZ, 0x1f, R11 ;  /* 0x0000001fff007819 */ /* 0x000fc8000001140b */
[----:B------:R-:W-:-:S04]  /*00f0*/  LEA.HI R0, R0, R11, RZ, 0x9 ;  /* 0x0000000b00007211 */ /* 0x000fc800078f48ff */
[----:B------:R-:W-:Y:S02]  /*0100*/  LOP3.LUT R10, R0, 0xfffffe00, RZ, 0xc0, !PT ;  /* 0xfffffe00000a7812 */ /* 0x000fe400078ec0ff */
[----:B------:R-:W-:Y:S02]  /*0110*/  SHF.R.S32.HI R0, RZ, 0x9, R0 ;  /* 0x00000009ff007819 */ /* 0x000fe40000011400 */
[----:B------:R-:W-:-:S05]  /*0120*/  IADD3 R11, R11, -R10, RZ ;  /* 0x8000000a0b0b7210 */ /* 0x000fca0007ffe0ff */
[----:B------:R-:W-:-:S04]  /*0130*/  IMAD R11, R0, 0x3e00, R11 ;  /* 0x00003e00000b7824 */ /* 0x000fc800078e020b */
[----:B----4-:R-:W-:-:S04]  /*0140*/  IMAD.WIDE R6, R11, 0x4, R6 ;  /* 0x000000040b067825 */ /* 0x010fc800078e0206 */
[----:B------:R-:W-:-:S04]  /*0150*/  IMAD.IADD R11, R10, 0x1, R11 ;  /* 0x000000010a0b7824 */ /* 0x000fc800078e020b */
[----:B-----5:R-:W-:Y:S01]  /*0160*/  IMAD.WIDE R4, R11, 0x4, R8 ;  /* 0x000000040b047825 */ /* 0x020fe200078e0208 */
[----:B--2---:R1:W-:Y:S01]  /*0170*/  @!P0 STG.E.64 desc[UR4][R6.64], R2 ;  /* 0x0000000206008986 */ /* 0x0043e2000c101b04 */
[----:B------:R-:W-:Y:S05]  /*0180*/  @P0 EXIT ;  /* 0x000000000000094d */ /* 0x000fea0003800000 */
[----:B------:R-:W-:Y:S01]  /*0190*/  STG.E.64 desc[UR4][R4.64], R2 ;  /* 0x0000000204007986 */ /* 0x000fe2000c101b04 */
[----:B------:R-:W-:Y:S05]  /*01a0*/  EXIT ;  /* 0x000000000000794d */ /* 0x000fea0003800000 */
.L_x_0:
[----:B------:R-:W-:-:S00]  /*01b0*/  BRA `(.L_x_0) ;  /* 0xfffffffc00fc7947 */ /* 0x000fc0000383ffff */
[----:B------:R-:W-:-:S00]  /*01c0*/  NOP ;  /* 0x0000000000007918 */ /* 0x000fc00000000000 */
        /* <DEDUP_REMOVED lines=11> */
.L_x_1:


//--------------------- .nv.constant0.triton_poi_fused_cat_68 --------------------------
	.section	.nv.constant0.triton_poi_fused_cat_68,"a",@progbits
	.sectionflags	@""
	.align	4
.nv.constant0.triton_poi_fused_cat_68:
	.zero		556
